//
// Generated by NVIDIA NVVM Compiler
//
// Compiler Build ID: CL-36424714
// Cuda compilation tools, release 13.0, V13.0.88
// Based on NVVM 20.0.0
//

.version 9.0
.target sm_100
.address_size 64

	// .globl	_Z7GPU_SUMPfS_S_

.visible .entry _Z7GPU_SUMPfS_S_(
	.param .u64 .ptr .align 1 _Z7GPU_SUMPfS_S__param_0,
	.param .u64 .ptr .align 1 _Z7GPU_SUMPfS_S__param_1,
	.param .u64 .ptr .align 1 _Z7GPU_SUMPfS_S__param_2
)
{
	.reg .pred 	%p<4>;
	.reg .b32 	%r<12>;
	.reg .b32 	%f<4>;
	.reg .b64 	%rd<11>;

	ld.param.u64 	%rd1, [_Z7GPU_SUMPfS_S__param_0];
	ld.param.u64 	%rd2, [_Z7GPU_SUMPfS_S__param_1];
	ld.param.u64 	%rd3, [_Z7GPU_SUMPfS_S__param_2];
	mov.u32 	%r2, %tid.x;
	mov.u32 	%r3, %ctaid.x;
	mov.u32 	%r4, %ntid.x;
	mad.lo.s32 	%r5, %r3, %r4, %r2;
	mov.u32 	%r6, %tid.y;
	mov.u32 	%r7, %ctaid.y;
	mov.u32 	%r8, %ntid.y;
	mad.lo.s32 	%r9, %r7, %r8, %r6;
	shl.b32 	%r11, %r5, 13;
	add.s32 	%r1, %r11, %r9;
	setp.gt.s32 	%p1, %r5, 8191;
	setp.gt.u32 	%p2, %r9, 8191;
	or.pred  	%p3, %p1, %p2;
	@%p3 bra 	$L__BB0_2;
	cvta.to.global.u64 	%rd4, %rd1;
	cvta.to.global.u64 	%rd5, %rd2;
	cvta.to.global.u64 	%rd6, %rd3;
	mul.wide.s32 	%rd7, %r1, 4;
	add.s64 	%rd8, %rd4, %rd7;
	ld.global.f32 	%f1, [%rd8];
	add.s64 	%rd9, %rd5, %rd7;
	ld.global.f32 	%f2, [%rd9];
	add.f32 	%f3, %f1, %f2;
	add.s64 	%rd10, %rd6, %rd7;
	st.global.f32 	[%rd10], %f3;
$L__BB0_2:
	ret;

}


// ===== COMPILED SASS (sm_100) =====

	.target	sm_100

	.elftype	@"ET_EXEC"


//--------------------- .note.nv.tkinfo           --------------------------
	.section	.note.nv.tkinfo,"",@"SHT_NOTE"
	.sectionflags	@"SHF_NOTE_NV_TKINFO"
	.tkinfo
        /*0018*/ 	.word	0x00000002
        /*0030*/ 	.string	""
        /*0030*/ 	.string	"ptxas"
        /*0030*/ 	.string	"Cuda compilation tools, release 13.0, V13.0.88"
        /*0030*/ 	.string	"Build cuda_13.0.r13.0/compiler.36424714_0"
        /*0030*/ 	.string	"-arch sm_100 -m 64 "



//--------------------- .note.nv.cuinfo           --------------------------
	.section	.note.nv.cuinfo,"",@"SHT_NOTE"
	.sectionflags	@"SHF_NOTE_NV_CUINFO"
        /*0018*/ 	.short	0x0002
        /*001a*/ 	.short	0x0064
        /*001c*/ 	.short	0x0082
	.zero		2


//--------------------- .nv.info                  --------------------------
	.section	.nv.info,"",@"SHT_CUDA_INFO"
	.align	4


	//----- nvinfo : EIATTR_REGCOUNT
	.align		4
        /*0000*/ 	.byte	0x04, 0x2f
        /*0002*/ 	.short	(.L_1 - .L_0)
	.align		4
.L_0:
        /*0004*/ 	.word	index@(_Z7GPU_SUMPfS_S_)
        /*0008*/ 	.word	0x0000000c


	//----- nvinfo : EIATTR_FRAME_SIZE
	.align		4
.L_1:
        /*000c*/ 	.byte	0x04, 0x11
        /*000e*/ 	.short	(.L_3 - .L_2)
	.align		4
.L_2:
        /*0010*/ 	.word	index@(_Z7GPU_SUMPfS_S_)
        /*0014*/ 	.word	0x00000000


	//----- nvinfo : EIATTR_MIN_STACK_SIZE
	.align		4
.L_3:
        /*0018*/ 	.byte	0x04, 0x12
        /*001a*/ 	.short	(.L_5 - .L_4)
	.align		4
.L_4:
        /*001c*/ 	.word	index@(_Z7GPU_SUMPfS_S_)
        /*0020*/ 	.word	0x00000000
.L_5:


//--------------------- .nv.compat                --------------------------
	.section	.nv.compat,"",@"SHT_CUDA_COMPAT_INFO"
	.align	4
        /*0000*/ 	.byte	0x02, 0x09, 0x00, 0x00, 0x02, 0x02, 0x01, 0x00, 0x02, 0x05, 0x05, 0x00, 0x03, 0x07, 0x01, 0x01
        /*0010*/ 	.byte	0x02, 0x03, 0x00, 0x00, 0x02, 0x06, 0x01, 0x00, 0x04, 0x0b, 0x08, 0x00, 0x09, 0x00, 0x00, 0x00
        /*0020*/ 	.byte	0x00, 0x00, 0x00, 0x00


//--------------------- .nv.info._Z7GPU_SUMPfS_S_ --------------------------
	.section	.nv.info._Z7GPU_SUMPfS_S_,"",@"SHT_CUDA_INFO"
	.sectionflags	@""
	.align	4


	//----- nvinfo : EIATTR_CUDA_API_VERSION
	.align		4
        /*0000*/ 	.byte	0x04, 0x37
        /*0002*/ 	.short	(.L_7 - .L_6)
.L_6:
        /*0004*/ 	.word	0x00000082


	//----- nvinfo : EIATTR_KPARAM_INFO
	.align		4
.L_7:
        /*0008*/ 	.byte	0x04, 0x17
        /*000a*/ 	.short	(.L_9 - .L_8)
.L_8:
        /*000c*/ 	.word	0x00000000
        /*0010*/ 	.short	0x0002
        /*0012*/ 	.short	0x0010
        /*0014*/ 	.byte	0x00, 0xf5, 0x21, 0x00


	//----- nvinfo : EIATTR_KPARAM_INFO
	.align		4
.L_9:
        /*0018*/ 	.byte	0x04, 0x17
        /*001a*/ 	.short	(.L_11 - .L_10)
.L_10:
        /*001c*/ 	.word	0x00000000
        /*0020*/ 	.short	0x0001
        /*0022*/ 	.short	0x0008
        /*0024*/ 	.byte	0x00, 0xf5, 0x21, 0x00


	//----- nvinfo : EIATTR_KPARAM_INFO
	.align		4
.L_11:
        /*0028*/ 	.byte	0x04, 0x17
        /*002a*/ 	.short	(.L_13 - .L_12)
.L_12:
        /*002c*/ 	.word	0x00000000
        /*0030*/ 	.short	0x0000
        /*0032*/ 	.short	0x0000
        /*0034*/ 	.byte	0x00, 0xf5, 0x21, 0x00


	//----- nvinfo : EIATTR_SPARSE_MMA_MASK
	.align		4
.L_13:
        /*0038*/ 	.byte	0x03, 0x50
        /*003a*/ 	.short	0x0000


	//----- nvinfo : EIATTR_MAXREG_COUNT
	.align		4
        /*003c*/ 	.byte	0x03, 0x1b
        /*003e*/ 	.short	0x00ff


	//----- nvinfo : EIATTR_MERCURY_ISA_VERSION
	.align		4
        /*0040*/ 	.byte	0x03, 0x5f
        /*0042*/ 	.short	0x0101


	//----- nvinfo : EIATTR_VRC_CTA_INIT_COUNT
	.align		4
        /*0044*/ 	.byte	0x02, 0x4a
	.zero		1
	.zero		1


	//----- nvinfo : EIATTR_EXIT_INSTR_OFFSETS
	.align		4
        /*0048*/ 	.byte	0x04, 0x1c
        /*004a*/ 	.short	(.L_15 - .L_14)


	//   ....[0]....
.L_14:
        /*004c*/ 	.word	0x000000b0


	//   ....[1]....
        /*0050*/ 	.word	0x00000180


	//----- nvinfo : EIATTR_CBANK_PARAM_SIZE
	.align		4
.L_15:
        /*0054*/ 	.byte	0x03, 0x19
        /*0056*/ 	.short	0x0018


	//----- nvinfo : EIATTR_PARAM_CBANK
	.align		4
        /*0058*/ 	.byte	0x04, 0x0a
        /*005a*/ 	.short	(.L_17 - .L_16)
	.align		4
.L_16:
        /*005c*/ 	.word	index@(.nv.constant0._Z7GPU_SUMPfS_S_)
        /*0060*/ 	.short	0x0380
        /*0062*/ 	.short	0x0018


	//----- nvinfo : EIATTR_SW_WAR
	.align		4
.L_17:
        /*0064*/ 	.byte	0x04, 0x36
        /*0066*/ 	.short	(.L_19 - .L_18)
.L_18:
        /*0068*/ 	.word	0x00000008
.L_19:


//--------------------- .nv.callgraph             --------------------------
	.section	.nv.callgraph,"",@"SHT_CUDA_CALLGRAPH"
	.align	4
	.sectionentsize	8
	.align		4
        /*0000*/ 	.word	0x00000000
	.align		4
        /*0004*/ 	.word	0xffffffff
	.align		4
        /*0008*/ 	.word	0x00000000
	.align		4
        /*000c*/ 	.word	0xfffffffe
	.align		4
        /*0010*/ 	.word	0x00000000
	.align		4
        /*0014*/ 	.word	0xfffffffd
	.align		4
        /*0018*/ 	.word	0x00000000
	.align		4
        /*001c*/ 	.word	0xfffffffc


//--------------------- .text._Z7GPU_SUMPfS_S_    --------------------------
	.section	.text._Z7GPU_SUMPfS_S_,"ax",@progbits
	.align	128
        .global         _Z7GPU_SUMPfS_S_
        .type           _Z7GPU_SUMPfS_S_,@function
        .size           _Z7GPU_SUMPfS_S_,(.L_x_1 - _Z7GPU_SUMPfS_S_)
        .other          _Z7GPU_SUMPfS_S_,@"STO_CUDA_ENTRY STV_DEFAULT"
_Z7GPU_SUMPfS_S_:
.text._Z7GPU_SUMPfS_S_:
[----:B------:R-:W-:Y:S01]  /*0000*/  LDC R1, c[0x0][0x37c] ;  /* 0x0000df00ff017b82 */ /* 0x000fe20000000800 */
[----:B------:R-:W0:Y:S07]  /*0010*/  S2R R7, SR_TID.Y ;  /* 0x0000000000077919 */ /* 0x000e2e0000002200 */
[----:B------:R-:W1:Y:S01]  /*0020*/  LDC R3, c[0x0][0x360] ;  /* 0x0000d800ff037b82 */ /* 0x000e620000000800 */
[----:B------:R-:W1:Y:S07]  /*0030*/  S2R R0, SR_TID.X ;  /* 0x0000000000007919 */ /* 0x000e6e0000002100 */
[----:B------:R-:W0:Y:S08]  /*0040*/  S2UR UR5, SR_CTAID.Y ;  /* 0x00000000000579c3 */ /* 0x000e300000002600 */
[----:B------:R-:W0:Y:S08]  /*0050*/  LDC R2, c[0x0][0x364] ;  /* 0x0000d900ff027b82 */ /* 0x000e300000000800 */
[----:B------:R-:W1:Y:S01]  /*0060*/  S2UR UR4, SR_CTAID.X ;  /* 0x00000000000479c3 */ /* 0x000e620000002500 */
[----:B0-----:R-:W-:-:S05]  /*0070*/  IMAD R7, R2, UR5, R7 ;  /* 0x0000000502077c24 */ /* 0x001fca000f8e0207 */
[----:B------:R-:W-:Y:S01]  /*0080*/  ISETP.GT.U32.AND P0, PT, R7, 0x1fff, PT ;  /* 0x00001fff0700780c */ /* 0x000fe20003f04070 */
[----:B-1----:R-:W-:-:S05]  /*0090*/  IMAD R0, R3, UR4, R0 ;  /* 0x0000000403007c24 */ /* 0x002fca000f8e0200 */
[----:B------:R-:W-:-:S13]  /*00a0*/  ISETP.GT.OR P0, PT, R0, 0x1fff, P0 ;  /* 0x00001fff0000780c */ /* 0x000fda0000704670 */
[----:B------:R-:W-:Y:S05]  /*00b0*/  @P0 EXIT ;  /* 0x000000000000094d */ /* 0x000fea0003800000 */
[----:B------:R-:W0:Y:S01]  /*00c0*/  LDC.64 R2, c[0x0][0x380] ;  /* 0x0000e000ff027b82 */ /* 0x000e220000000a00 */
[----:B------:R-:W1:Y:S01]  /*00d0*/  LDCU.64 UR4, c[0x0][0x358] ;  /* 0x00006b00ff0477ac */ /* 0x000e620008000a00 */
[----:B------:R-:W-:-:S06]  /*00e0*/  LEA R9, R0, R7, 0xd ;  /* 0x0000000700097211 */ /* 0x000fcc00078e68ff */
[----:B------:R-:W2:Y:S08]  /*00f0*/  LDC.64 R4, c[0x0][0x388] ;  /* 0x0000e200ff047b82 */ /* 0x000eb00000000a00 */
[----:B------:R-:W3:Y:S01]  /*0100*/  LDC.64 R6, c[0x0][0x390] ;  /* 0x0000e400ff067b82 */ /* 0x000ee20000000a00 */
[----:B0-----:R-:W-:-:S06]  /*0110*/  IMAD.WIDE R2, R9, 0x4, R2 ;  /* 0x0000000409027825 */ /* 0x001fcc00078e0202 */
[----:B-1----:R-:W4:Y:S01]  /*0120*/  LDG.E R2, desc[UR4][R2.64] ;  /* 0x0000000402027981 */ /* 0x002f22000c1e1900 */
[----:B--2---:R-:W-:-:S06]  /*0130*/  IMAD.WIDE R4, R9, 0x4, R4 ;  /* 0x0000000409047825 */ /* 0x004fcc00078e0204 */
[----:B------:R-:W4:Y:S01]  /*0140*/  LDG.E R5, desc[UR4][R4.64] ;  /* 0x0000000404057981 */ /* 0x000f22000c1e1900 */
[----:B---3--:R-:W-:-:S04]  /*0150*/  IMAD.WIDE R6, R9, 0x4, R6 ;  /* 0x0000000409067825 */ /* 0x008fc800078e0206 */
[----:B----4-:R-:W-:-:S05]  /*0160*/  FADD R9, R2, R5 ;  /* 0x0000000502097221 */ /* 0x010fca0000000000 */
[----:B------:R-:W-:Y:S01]  /*0170*/  STG.E desc[UR4][R6.64], R9 ;  /* 0x0000000906007986 */ /* 0x000fe2000c101904 */
[----:B------:R-:W-:Y:S05]  /*0180*/  EXIT ;  /* 0x000000000000794d */ /* 0x000fea0003800000 */
.L_x_0:
[----:B------:R-:W-:-:S00]  /*0190*/  BRA `(.L_x_0) ;  /* 0xfffffffc00fc7947 */ /* 0x000fc0000383ffff */
[----:B------:R-:W-:-:S00]  /*01a0*/  NOP ;  /* 0x0000000000007918 */ /* 0x000fc00000000000 */
        /* <DEDUP_REMOVED lines=13> */
.L_x_1:


//--------------------- .nv.shared.reserved.0     --------------------------
	.section	.nv.shared.reserved.0,"aw",@nobits
	.weak		__nv_reservedSMEM_offset_0_alias
	.size		__nv_reservedSMEM_offset_0_alias, 0, 64
	.other		__nv_reservedSMEM_offset_0_alias,@"STO_CUDA_RESERVED_SHARED STV_DEFAULT"
__nv_reservedSMEM_offset_0_alias:
	.zero		0
	.zero		64


//--------------------- .nv.constant0._Z7GPU_SUMPfS_S_ --------------------------
	.section	.nv.constant0._Z7GPU_SUMPfS_S_,"a",@progbits
	.sectionflags	@""
	.align	4
.nv.constant0._Z7GPU_SUMPfS_S_:
	.zero		920


//--------------------- SYMBOLS --------------------------

	.type		.nv.reservedSmem.offset0,@object
	.size		.nv.reservedSmem.offset0,0x4
